//
// Generated by NVIDIA NVVM Compiler
//
// Compiler Build ID: CL-36424714
// Cuda compilation tools, release 13.0, V13.0.88
// Based on NVVM 20.0.0
//

.version 9.0
.target sm_100
.address_size 64

	// .globl	_Z14hello_from_gpuv
.extern .func  (.param .b32 func_retval0) vprintf
(
	.param .b64 vprintf_param_0,
	.param .b64 vprintf_param_1
)
;
.global .align 1 .b8 $str[54] = {72, 101, 108, 108, 111, 32, 87, 111, 114, 108, 100, 32, 102, 114, 111, 109, 32, 98, 108, 111, 99, 107, 45, 32, 40, 37, 100, 32, 37, 100, 41, 32, 97, 110, 100, 32, 116, 104, 114, 101, 97, 100, 45, 32, 40, 37, 100, 32, 37, 100, 41, 32, 10};

.visible .entry _Z14hello_from_gpuv()
{
	.local .align 16 .b8 	__local_depot0[16];
	.reg .b64 	%SP;
	.reg .b64 	%SPL;
	.reg .b32 	%r<7>;
	.reg .b64 	%rd<5>;

	mov.u64 	%SPL, __local_depot0;
	cvta.local.u64 	%SP, %SPL;
	add.u64 	%rd1, %SP, 0;
	add.u64 	%rd2, %SPL, 0;
	mov.u32 	%r1, %ctaid.x;
	mov.u32 	%r2, %ctaid.y;
	mov.u32 	%r3, %tid.x;
	mov.u32 	%r4, %tid.y;
	st.local.v4.u32 	[%rd2], {%r1, %r2, %r3, %r4};
	mov.u64 	%rd3, $str;
	cvta.global.u64 	%rd4, %rd3;
	{ // callseq 0, 0
	.param .b64 param0;
	st.param.b64 	[param0], %rd4;
	.param .b64 param1;
	st.param.b64 	[param1], %rd1;
	.param .b32 retval0;
	call.uni (retval0), 
	vprintf, 
	(
	param0, 
	param1
	);
	ld.param.b32 	%r5, [retval0];
	} // callseq 0
	ret;

}


// ===== COMPILED SASS (sm_100) =====

	.target	sm_100

	.elftype	@"ET_EXEC"


//--------------------- .note.nv.tkinfo           --------------------------
	.section	.note.nv.tkinfo,"",@"SHT_NOTE"
	.sectionflags	@"SHF_NOTE_NV_TKINFO"
	.tkinfo
        /*0018*/ 	.word	0x00000002
        /*0030*/ 	.string	""
        /*0030*/ 	.string	"ptxas"
        /*0030*/ 	.string	"Cuda compilation tools, release 13.0, V13.0.88"
        /*0030*/ 	.string	"Build cuda_13.0.r13.0/compiler.36424714_0"
        /*0030*/ 	.string	"-arch sm_100 -m 64 "



//--------------------- .note.nv.cuinfo           --------------------------
	.section	.note.nv.cuinfo,"",@"SHT_NOTE"
	.sectionflags	@"SHF_NOTE_NV_CUINFO"
        /*0018*/ 	.short	0x0002
        /*001a*/ 	.short	0x0064
        /*001c*/ 	.short	0x0082
	.zero		2


//--------------------- .nv.info                  --------------------------
	.section	.nv.info,"",@"SHT_CUDA_INFO"
	.align	4


	//----- nvinfo : EIATTR_REGCOUNT
	.align		4
        /*0000*/ 	.byte	0x04, 0x2f
        /*0002*/ 	.short	(.L_2 - .L_1)
	.align		4
.L_1:
        /*0004*/ 	.word	index@(_Z14hello_from_gpuv)
        /*0008*/ 	.word	0x00000018


	//----- nvinfo : EIATTR_FRAME_SIZE
	.align		4
.L_2:
        /*000c*/ 	.byte	0x04, 0x11
        /*000e*/ 	.short	(.L_4 - .L_3)
	.align		4
.L_3:
        /*0010*/ 	.word	index@(_Z14hello_from_gpuv)
        /*0014*/ 	.word	0x00000010


	//----- nvinfo : EIATTR_MIN_STACK_SIZE
	.align		4
.L_4:
        /*0018*/ 	.byte	0x04, 0x12
        /*001a*/ 	.short	(.L_6 - .L_5)
	.align		4
.L_5:
        /*001c*/ 	.word	index@(_Z14hello_from_gpuv)
        /*0020*/ 	.word	0x00000010
.L_6:


//--------------------- .nv.compat                --------------------------
	.section	.nv.compat,"",@"SHT_CUDA_COMPAT_INFO"
	.align	4
        /*0000*/ 	.byte	0x02, 0x09, 0x00, 0x00, 0x02, 0x02, 0x01, 0x00, 0x02, 0x05, 0x05, 0x00, 0x03, 0x07, 0x01, 0x01
        /*0010*/ 	.byte	0x02, 0x03, 0x00, 0x00, 0x02, 0x06, 0x01, 0x00, 0x04, 0x0b, 0x08, 0x00, 0x09, 0x00, 0x00, 0x00
        /*0020*/ 	.byte	0x00, 0x00, 0x00, 0x00


//--------------------- .nv.info._Z14hello_from_gpuv --------------------------
	.section	.nv.info._Z14hello_from_gpuv,"",@"SHT_CUDA_INFO"
	.sectionflags	@""
	.align	4


	//----- nvinfo : EIATTR_CUDA_API_VERSION
	.align		4
        /*0000*/ 	.byte	0x04, 0x37
        /*0002*/ 	.short	(.L_8 - .L_7)
.L_7:
        /*0004*/ 	.word	0x00000082


	//----- nvinfo : EIATTR_SPARSE_MMA_MASK
	.align		4
.L_8:
        /*0008*/ 	.byte	0x03, 0x50
        /*000a*/ 	.short	0x0000


	//----- nvinfo : EIATTR_MAXREG_COUNT
	.align		4
        /*000c*/ 	.byte	0x03, 0x1b
        /*000e*/ 	.short	0x00ff


	//----- nvinfo : EIATTR_EXTERNS
	.align		4
        /*0010*/ 	.byte	0x04, 0x0f
        /*0012*/ 	.short	(.L_10 - .L_9)


	//   ....[0]....
	.align		4
.L_9:
        /*0014*/ 	.word	index@(vprintf)


	//----- nvinfo : EIATTR_MERCURY_ISA_VERSION
	.align		4
.L_10:
        /*0018*/ 	.byte	0x03, 0x5f
        /*001a*/ 	.short	0x0101


	//----- nvinfo : EIATTR_VRC_CTA_INIT_COUNT
	.align		4
        /*001c*/ 	.byte	0x02, 0x4a
	.zero		1
	.zero		1


	//----- nvinfo : EIATTR_SYSCALL_OFFSETS
	.align		4
        /*0020*/ 	.byte	0x04, 0x46
        /*0022*/ 	.short	(.L_12 - .L_11)


	//   ....[0]....
.L_11:
        /*0024*/ 	.word	0x00000110


	//----- nvinfo : EIATTR_EXIT_INSTR_OFFSETS
	.align		4
.L_12:
        /*0028*/ 	.byte	0x04, 0x1c
        /*002a*/ 	.short	(.L_14 - .L_13)


	//   ....[0]....
.L_13:
        /*002c*/ 	.word	0x00000120


	//----- nvinfo : EIATTR_SW_WAR
	.align		4
.L_14:
        /*0030*/ 	.byte	0x04, 0x36
        /*0032*/ 	.short	(.L_16 - .L_15)
.L_15:
        /*0034*/ 	.word	0x00000008
.L_16:


//--------------------- .nv.callgraph             --------------------------
	.section	.nv.callgraph,"",@"SHT_CUDA_CALLGRAPH"
	.align	4
	.sectionentsize	8
	.align		4
        /*0000*/ 	.word	0x00000000
	.align		4
        /*0004*/ 	.word	0xffffffff
	.align		4
        /*0008*/ 	.word	index@(_Z14hello_from_gpuv)
	.align		4
        /*000c*/ 	.word	index@(vprintf)
	.align		4
        /*0010*/ 	.word	0x00000000
	.align		4
        /*0014*/ 	.word	0xfffffffe
	.align		4
        /*0018*/ 	.word	0x00000000
	.align		4
        /*001c*/ 	.word	0xfffffffd
	.align		4
        /*0020*/ 	.word	0x00000000
	.align		4
        /*0024*/ 	.word	0xfffffffc


//--------------------- .nv.constant4             --------------------------
	.section	.nv.constant4,"a",@progbits
	.align	8
	.align		8
.nv.constant4:
        /*0000*/ 	.dword	vprintf
	.align		8
        /*0008*/ 	.dword	$str


//--------------------- .text._Z14hello_from_gpuv --------------------------
	.section	.text._Z14hello_from_gpuv,"ax",@progbits
	.align	128
        .global         _Z14hello_from_gpuv
        .type           _Z14hello_from_gpuv,@function
        .size           _Z14hello_from_gpuv,(.L_x_2 - _Z14hello_from_gpuv)
        .other          _Z14hello_from_gpuv,@"STO_CUDA_ENTRY STV_DEFAULT"
_Z14hello_from_gpuv:
.text._Z14hello_from_gpuv:
[----:B------:R-:W0:Y:S01]  /*0000*/  LDC R1, c[0x0][0x37c] ;  /* 0x0000df00ff017b82 */ /* 0x000e220000000800 */
[----:B------:R-:W1:Y:S01]  /*0010*/  S2R R8, SR_CTAID.X ;  /* 0x0000000000087919 */ /* 0x000e620000002500 */
[----:B0-----:R-:W-:Y:S01]  /*0020*/  VIADD R1, R1, 0xfffffff0 ;  /* 0xfffffff001017836 */ /* 0x001fe20000000000 */
[----:B------:R-:W-:Y:S01]  /*0030*/  MOV R0, 0x0 ;  /* 0x0000000000007802 */ /* 0x000fe20000000f00 */
[----:B------:R-:W0:Y:S01]  /*0040*/  LDCU UR4, c[0x0][0x2f8] ;  /* 0x00005f00ff0477ac */ /* 0x000e220008000800 */
[----:B------:R-:W1:Y:S03]  /*0050*/  S2R R9, SR_CTAID.Y ;  /* 0x0000000000097919 */ /* 0x000e660000002600 */
[----:B------:R2:W3:Y:S01]  /*0060*/  LDC.64 R2, c[0x4][R0] ;  /* 0x0100000000027b82 */ /* 0x0004e20000000a00 */
[----:B------:R-:W4:Y:S01]  /*0070*/  LDCU.64 UR6, c[0x4][0x8] ;  /* 0x01000100ff0677ac */ /* 0x000f220008000a00 */
[----:B------:R-:W1:Y:S01]  /*0080*/  S2R R10, SR_TID.X ;  /* 0x00000000000a7919 */ /* 0x000e620000002100 */
[----:B------:R-:W5:Y:S01]  /*0090*/  LDCU UR5, c[0x0][0x2fc] ;  /* 0x00005f80ff0577ac */ /* 0x000f620008000800 */
[----:B------:R-:W1:Y:S01]  /*00a0*/  S2R R11, SR_TID.Y ;  /* 0x00000000000b7919 */ /* 0x000e620000002200 */
[----:B0-----:R-:W-:Y:S01]  /*00b0*/  IADD3 R6, P0, PT, R1, UR4, RZ ;  /* 0x0000000401067c10 */ /* 0x001fe2000ff1e0ff */
[----:B----4-:R-:W-:Y:S01]  /*00c0*/  IMAD.U32 R4, RZ, RZ, UR6 ;  /* 0x00000006ff047e24 */ /* 0x010fe2000f8e00ff */
[----:B------:R-:W-:-:S03]  /*00d0*/  MOV R5, UR7 ;  /* 0x0000000700057c02 */ /* 0x000fc60008000f00 */
[----:B-----5:R-:W-:Y:S01]  /*00e0*/  IMAD.X R7, RZ, RZ, UR5, P0 ;  /* 0x00000005ff077e24 */ /* 0x020fe200080e06ff */
[----:B-1----:R2:W-:Y:S07]  /*00f0*/  STL.128 [R1], R8 ;  /* 0x0000000801007387 */ /* 0x0025ee0000100c00 */
[----:B------:R-:W-:-:S07]  /*0100*/  LEPC R20, `(.L_x_0) ;  /* 0x000000001014794e */ /* 0x000fce0000000000 */
[----:B--23--:R-:W-:Y:S05]  /*0110*/  CALL.ABS.NOINC R2 ;  /* 0x0000000002007343 */ /* 0x00cfea0003c00000 */
.L_x_0:
[----:B------:R-:W-:Y:S05]  /*0120*/  EXIT ;  /* 0x000000000000794d */ /* 0x000fea0003800000 */
.L_x_1:
[----:B------:R-:W-:-:S00]  /*0130*/  BRA `(.L_x_1) ;  /* 0xfffffffc00fc7947 */ /* 0x000fc0000383ffff */
[----:B------:R-:W-:-:S00]  /*0140*/  NOP ;  /* 0x0000000000007918 */ /* 0x000fc00000000000 */
        /* <DEDUP_REMOVED lines=11> */
.L_x_2:


//--------------------- .nv.global.init           --------------------------
	.section	.nv.global.init,"aw",@progbits
.nv.global.init:
	.type		$str,@object
	.size		$str,(.L_0 - $str)
$str:
        /*0000*/ 	.byte	0x48, 0x65, 0x6c, 0x6c, 0x6f, 0x20, 0x57, 0x6f, 0x72, 0x6c, 0x64, 0x20, 0x66, 0x72, 0x6f, 0x6d
        /*0010*/ 	.byte	0x20, 0x62, 0x6c, 0x6f, 0x63, 0x6b, 0x2d, 0x20, 0x28, 0x25, 0x64, 0x20, 0x25, 0x64, 0x29, 0x20
        /*0020*/ 	.byte	0x61, 0x6e, 0x64, 0x20, 0x74, 0x68, 0x72, 0x65, 0x61, 0x64, 0x2d, 0x20, 0x28, 0x25, 0x64, 0x20
        /*0030*/ 	.byte	0x25, 0x64, 0x29, 0x20, 0x0a, 0x00
.L_0:


//--------------------- .nv.shared.reserved.0     --------------------------
	.section	.nv.shared.reserved.0,"aw",@nobits
	.weak		__nv_reservedSMEM_offset_0_alias
	.size		__nv_reservedSMEM_offset_0_alias, 0, 64
	.other		__nv_reservedSMEM_offset_0_alias,@"STO_CUDA_RESERVED_SHARED STV_DEFAULT"
__nv_reservedSMEM_offset_0_alias:
	.zero		0
	.zero		64


//--------------------- .nv.constant0._Z14hello_from_gpuv --------------------------
	.section	.nv.constant0._Z14hello_from_gpuv,"a",@progbits
	.sectionflags	@""
	.align	4
.nv.constant0._Z14hello_from_gpuv:
	.zero		896


//--------------------- SYMBOLS --------------------------

	.type		.nv.reservedSmem.offset0,@object
	.size		.nv.reservedSmem.offset0,0x4
	.type		vprintf,@function
